//
// Generated by NVIDIA NVVM Compiler
//
// Compiler Build ID: CL-36424714
// Cuda compilation tools, release 13.0, V13.0.88
// Based on NVVM 20.0.0
//

.version 9.0
.target sm_100
.address_size 64

	// .globl	_Z5histoPhPjl
// _ZZ5histoPhPjlE13private_histo has been demoted

.visible .entry _Z5histoPhPjl(
	.param .u64 .ptr .align 1 _Z5histoPhPjl_param_0,
	.param .u64 .ptr .align 1 _Z5histoPhPjl_param_1,
	.param .u64 _Z5histoPhPjl_param_2
)
{
	.reg .pred 	%p<5>;
	.reg .b16 	%rs<2>;
	.reg .b32 	%r<20>;
	.reg .b64 	%rd<13>;
	// demoted variable
	.shared .align 4 .b8 _ZZ5histoPhPjlE13private_histo[1024];
	ld.param.u64 	%rd5, [_Z5histoPhPjl_param_0];
	ld.param.u64 	%rd6, [_Z5histoPhPjl_param_1];
	ld.param.u64 	%rd7, [_Z5histoPhPjl_param_2];
	mov.u32 	%r1, %tid.x;
	setp.gt.u32 	%p1, %r1, 255;
	shl.b32 	%r8, %r1, 2;
	mov.u32 	%r9, _ZZ5histoPhPjlE13private_histo;
	add.s32 	%r2, %r9, %r8;
	@%p1 bra 	$L__BB0_2;
	mov.b32 	%r10, 0;
	st.shared.u32 	[%r2], %r10;
$L__BB0_2:
	bar.sync 	0;
	mov.u32 	%r11, %ctaid.x;
	mov.u32 	%r3, %ntid.x;
	mad.lo.s32 	%r19, %r11, %r3, %r1;
	cvt.s64.s32 	%rd12, %r19;
	setp.le.s64 	%p2, %rd7, %rd12;
	@%p2 bra 	$L__BB0_5;
	cvta.to.global.u64 	%rd2, %rd5;
	mov.u32 	%r12, %nctaid.x;
	mul.lo.s32 	%r5, %r3, %r12;
$L__BB0_4:
	add.s64 	%rd8, %rd2, %rd12;
	ld.global.u8 	%rs1, [%rd8];
	mul.wide.u16 	%r13, %rs1, 4;
	add.s32 	%r15, %r9, %r13;
	atom.shared.add.u32 	%r16, [%r15], 1;
	add.s32 	%r19, %r19, %r5;
	cvt.s64.s32 	%rd12, %r19;
	setp.gt.s64 	%p3, %rd7, %rd12;
	@%p3 bra 	$L__BB0_4;
$L__BB0_5:
	setp.gt.u32 	%p4, %r1, 255;
	bar.sync 	0;
	@%p4 bra 	$L__BB0_7;
	cvta.to.global.u64 	%rd9, %rd6;
	mul.wide.u32 	%rd10, %r1, 4;
	add.s64 	%rd11, %rd9, %rd10;
	ld.shared.u32 	%r17, [%r2];
	atom.global.add.u32 	%r18, [%rd11], %r17;
$L__BB0_7:
	ret;

}


// ===== COMPILED SASS (sm_100) =====

	.target	sm_100

	.elftype	@"ET_EXEC"


//--------------------- .note.nv.tkinfo           --------------------------
	.section	.note.nv.tkinfo,"",@"SHT_NOTE"
	.sectionflags	@"SHF_NOTE_NV_TKINFO"
	.tkinfo
        /*0018*/ 	.word	0x00000002
        /*0030*/ 	.string	""
        /*0030*/ 	.string	"ptxas"
        /*0030*/ 	.string	"Cuda compilation tools, release 13.0, V13.0.88"
        /*0030*/ 	.string	"Build cuda_13.0.r13.0/compiler.36424714_0"
        /*0030*/ 	.string	"-arch sm_100 -m 64 "



//--------------------- .note.nv.cuinfo           --------------------------
	.section	.note.nv.cuinfo,"",@"SHT_NOTE"
	.sectionflags	@"SHF_NOTE_NV_CUINFO"
        /*0018*/ 	.short	0x0002
        /*001a*/ 	.short	0x0064
        /*001c*/ 	.short	0x0082
	.zero		2


//--------------------- .nv.info                  --------------------------
	.section	.nv.info,"",@"SHT_CUDA_INFO"
	.align	4


	//----- nvinfo : EIATTR_REGCOUNT
	.align		4
        /*0000*/ 	.byte	0x04, 0x2f
        /*0002*/ 	.short	(.L_1 - .L_0)
	.align		4
.L_0:
        /*0004*/ 	.word	index@(_Z5histoPhPjl)
        /*0008*/ 	.word	0x0000000a


	//----- nvinfo : EIATTR_FRAME_SIZE
	.align		4
.L_1:
        /*000c*/ 	.byte	0x04, 0x11
        /*000e*/ 	.short	(.L_3 - .L_2)
	.align		4
.L_2:
        /*0010*/ 	.word	index@(_Z5histoPhPjl)
        /*0014*/ 	.word	0x00000000


	//----- nvinfo : EIATTR_MIN_STACK_SIZE
	.align		4
.L_3:
        /*0018*/ 	.byte	0x04, 0x12
        /*001a*/ 	.short	(.L_5 - .L_4)
	.align		4
.L_4:
        /*001c*/ 	.word	index@(_Z5histoPhPjl)
        /*0020*/ 	.word	0x00000000
.L_5:


//--------------------- .nv.compat                --------------------------
	.section	.nv.compat,"",@"SHT_CUDA_COMPAT_INFO"
	.align	4
        /*0000*/ 	.byte	0x02, 0x09, 0x00, 0x00, 0x02, 0x02, 0x01, 0x00, 0x02, 0x05, 0x05, 0x00, 0x03, 0x07, 0x01, 0x01
        /*0010*/ 	.byte	0x02, 0x03, 0x00, 0x00, 0x02, 0x06, 0x01, 0x00, 0x04, 0x0b, 0x08, 0x00, 0x09, 0x00, 0x00, 0x00
        /*0020*/ 	.byte	0x00, 0x00, 0x00, 0x00


//--------------------- .nv.info._Z5histoPhPjl    --------------------------
	.section	.nv.info._Z5histoPhPjl,"",@"SHT_CUDA_INFO"
	.sectionflags	@""
	.align	4


	//----- nvinfo : EIATTR_CUDA_API_VERSION
	.align		4
        /*0000*/ 	.byte	0x04, 0x37
        /*0002*/ 	.short	(.L_7 - .L_6)
.L_6:
        /*0004*/ 	.word	0x00000082


	//----- nvinfo : EIATTR_KPARAM_INFO
	.align		4
.L_7:
        /*0008*/ 	.byte	0x04, 0x17
        /*000a*/ 	.short	(.L_9 - .L_8)
.L_8:
        /*000c*/ 	.word	0x00000000
        /*0010*/ 	.short	0x0002
        /*0012*/ 	.short	0x0010
        /*0014*/ 	.byte	0x00, 0xf0, 0x21, 0x00


	//----- nvinfo : EIATTR_KPARAM_INFO
	.align		4
.L_9:
        /*0018*/ 	.byte	0x04, 0x17
        /*001a*/ 	.short	(.L_11 - .L_10)
.L_10:
        /*001c*/ 	.word	0x00000000
        /*0020*/ 	.short	0x0001
        /*0022*/ 	.short	0x0008
        /*0024*/ 	.byte	0x00, 0xf5, 0x21, 0x00


	//----- nvinfo : EIATTR_KPARAM_INFO
	.align		4
.L_11:
        /*0028*/ 	.byte	0x04, 0x17
        /*002a*/ 	.short	(.L_13 - .L_12)
.L_12:
        /*002c*/ 	.word	0x00000000
        /*0030*/ 	.short	0x0000
        /*0032*/ 	.short	0x0000
        /*0034*/ 	.byte	0x00, 0xf5, 0x21, 0x00


	//----- nvinfo : EIATTR_SPARSE_MMA_MASK
	.align		4
.L_13:
        /*0038*/ 	.byte	0x03, 0x50
        /*003a*/ 	.short	0x0000


	//----- nvinfo : EIATTR_MAXREG_COUNT
	.align		4
        /*003c*/ 	.byte	0x03, 0x1b
        /*003e*/ 	.short	0x00ff


	//----- nvinfo : EIATTR_NUM_BARRIERS
	.align		4
        /*0040*/ 	.byte	0x02, 0x4c
        /*0042*/ 	.byte	0x01
	.zero		1


	//----- nvinfo : EIATTR_MERCURY_ISA_VERSION
	.align		4
        /*0044*/ 	.byte	0x03, 0x5f
        /*0046*/ 	.short	0x0101


	//----- nvinfo : EIATTR_VRC_CTA_INIT_COUNT
	.align		4
        /*0048*/ 	.byte	0x02, 0x4a
	.zero		1
	.zero		1


	//----- nvinfo : EIATTR_EXIT_INSTR_OFFSETS
	.align		4
        /*004c*/ 	.byte	0x04, 0x1c
        /*004e*/ 	.short	(.L_15 - .L_14)


	//   ....[0]....
.L_14:
        /*0050*/ 	.word	0x00000240


	//   ....[1]....
        /*0054*/ 	.word	0x00000290


	//----- nvinfo : EIATTR_CRS_STACK_SIZE
	.align		4
.L_15:
        /*0058*/ 	.byte	0x04, 0x1e
        /*005a*/ 	.short	(.L_17 - .L_16)
.L_16:
        /*005c*/ 	.word	0x00000000


	//----- nvinfo : EIATTR_CBANK_PARAM_SIZE
	.align		4
.L_17:
        /*0060*/ 	.byte	0x03, 0x19
        /*0062*/ 	.short	0x0018


	//----- nvinfo : EIATTR_PARAM_CBANK
	.align		4
        /*0064*/ 	.byte	0x04, 0x0a
        /*0066*/ 	.short	(.L_19 - .L_18)
	.align		4
.L_18:
        /*0068*/ 	.word	index@(.nv.constant0._Z5histoPhPjl)
        /*006c*/ 	.short	0x0380
        /*006e*/ 	.short	0x0018


	//----- nvinfo : EIATTR_SW_WAR
	.align		4
.L_19:
        /*0070*/ 	.byte	0x04, 0x36
        /*0072*/ 	.short	(.L_21 - .L_20)
.L_20:
        /*0074*/ 	.word	0x00000008
.L_21:


//--------------------- .nv.callgraph             --------------------------
	.section	.nv.callgraph,"",@"SHT_CUDA_CALLGRAPH"
	.align	4
	.sectionentsize	8
	.align		4
        /*0000*/ 	.word	0x00000000
	.align		4
        /*0004*/ 	.word	0xffffffff
	.align		4
        /*0008*/ 	.word	0x00000000
	.align		4
        /*000c*/ 	.word	0xfffffffe
	.align		4
        /*0010*/ 	.word	0x00000000
	.align		4
        /*0014*/ 	.word	0xfffffffd
	.align		4
        /*0018*/ 	.word	0x00000000
	.align		4
        /*001c*/ 	.word	0xfffffffc


//--------------------- .text._Z5histoPhPjl       --------------------------
	.section	.text._Z5histoPhPjl,"ax",@progbits
	.align	128
        .global         _Z5histoPhPjl
        .type           _Z5histoPhPjl,@function
        .size           _Z5histoPhPjl,(.L_x_4 - _Z5histoPhPjl)
        .other          _Z5histoPhPjl,@"STO_CUDA_ENTRY STV_DEFAULT"
_Z5histoPhPjl:
.text._Z5histoPhPjl:
[----:B------:R-:W-:Y:S01]  /*0000*/  LDC R1, c[0x0][0x37c] ;  /* 0x0000df00ff017b82 */ /* 0x000fe20000000800 */
[----:B------:R-:W0:Y:S07]  /*0010*/  S2R R7, SR_TID.X ;  /* 0x0000000000077919 */ /* 0x000e2e0000002100 */
[----:B------:R-:W1:Y:S01]  /*0020*/  S2UR UR4, SR_CTAID.X ;  /* 0x00000000000479c3 */ /* 0x000e620000002500 */
[----:B------:R-:W2:Y:S01]  /*0030*/  LDCU.64 UR8, c[0x0][0x390] ;  /* 0x00007200ff0877ac */ /* 0x000ea20008000a00 */
[----:B------:R-:W-:Y:S01]  /*0040*/  BSSY.RECONVERGENT B0, `(.L_x_0) ;  /* 0x000001e000007945 */ /* 0x000fe20003800200 */
[----:B------:R-:W3:Y:S05]  /*0050*/  LDCU.64 UR6, c[0x0][0x358] ;  /* 0x00006b00ff0677ac */ /* 0x000eea0008000a00 */
[----:B------:R-:W1:Y:S01]  /*0060*/  LDC R6, c[0x0][0x360] ;  /* 0x0000d800ff067b82 */ /* 0x000e620000000800 */
[----:B------:R-:W4:Y:S07]  /*0070*/  LDCU.64 UR10, c[0x0][0x380] ;  /* 0x00007000ff0a77ac */ /* 0x000f2e0008000a00 */
[----:B------:R-:W5:Y:S01]  /*0080*/  S2UR UR5, SR_CgaCtaId ;  /* 0x00000000000579c3 */ /* 0x000f620000008800 */
[----:B0-----:R-:W-:Y:S01]  /*0090*/  ISETP.GT.U32.AND P1, PT, R7, 0xff, PT ;  /* 0x000000ff0700780c */ /* 0x001fe20003f24070 */
[----:B-1----:R-:W-:Y:S01]  /*00a0*/  IMAD R2, R6, UR4, R7 ;  /* 0x0000000406027c24 */ /* 0x002fe2000f8e0207 */
[----:B------:R-:W-:-:S04]  /*00b0*/  UMOV UR4, 0x400 ;  /* 0x0000040000047882 */ /* 0x000fc80000000000 */
[----:B--2---:R-:W-:Y:S02]  /*00c0*/  ISETP.GE.U32.AND P0, PT, R2, UR8, PT ;  /* 0x0000000802007c0c */ /* 0x004fe4000bf06070 */
[----:B------:R-:W-:Y:S01]  /*00d0*/  SHF.R.S32.HI R3, RZ, 0x1f, R2 ;  /* 0x0000001fff037819 */ /* 0x000fe20000011402 */
[----:B-----5:R-:W-:-:S03]  /*00e0*/  ULEA UR4, UR5, UR4, 0x18 ;  /* 0x0000000405047291 */ /* 0x020fc6000f8ec0ff */
[----:B------:R-:W-:-:S03]  /*00f0*/  ISETP.GE.AND.EX P0, PT, R3, UR9, PT, P0 ;  /* 0x0000000903007c0c */ /* 0x000fc6000bf06300 */
[----:B------:R-:W-:-:S05]  /*0100*/  LEA R0, R7, UR4, 0x2 ;  /* 0x0000000407007c11 */ /* 0x000fca000f8e10ff */
[----:B------:R0:W-:Y:S01]  /*0110*/  @!P1 STS [R0], RZ ;  /* 0x000000ff00009388 */ /* 0x0001e20000000800 */
[----:B------:R-:W-:Y:S06]  /*0120*/  BAR.SYNC.DEFER_BLOCKING 0x0 ;  /* 0x0000000000007b1d */ /* 0x000fec0000010000 */
[----:B---34-:R-:W-:Y:S05]  /*0130*/  @P0 BRA `(.L_x_1) ;  /* 0x0000000000380947 */ /* 0x018fea0003800000 */
[----:B------:R-:W1:Y:S01]  /*0140*/  LDCU UR5, c[0x0][0x370] ;  /* 0x00006e00ff0577ac */ /* 0x000e620008000800 */
[----:B------:R-:W-:Y:S02]  /*0150*/  IMAD.MOV.U32 R4, RZ, RZ, R2 ;  /* 0x000000ffff047224 */ /* 0x000fe400078e0002 */
[----:B-1----:R-:W-:-:S07]  /*0160*/  IMAD R5, R6, UR5, RZ ;  /* 0x0000000506057c24 */ /* 0x002fce000f8e02ff */
.L_x_2:
[----:B------:R-:W-:-:S04]  /*0170*/  IADD3 R2, P0, PT, R2, UR10, RZ ;  /* 0x0000000a02027c10 */ /* 0x000fc8000ff1e0ff */
[----:B------:R-:W-:-:S05]  /*0180*/  IADD3.X R3, PT, PT, R3, UR11, RZ, P0, !PT ;  /* 0x0000000b03037c10 */ /* 0x000fca00087fe4ff */
[----:B------:R-:W2:Y:S02]  /*0190*/  LDG.E.U8 R2, desc[UR6][R2.64] ;  /* 0x0000000602027981 */ /* 0x000ea4000c1e1100 */
[----:B--2---:R-:W-:Y:S01]  /*01a0*/  LEA R6, R2, UR4, 0x2 ;  /* 0x0000000402067c11 */ /* 0x004fe2000f8e10ff */
[----:B------:R-:W-:-:S04]  /*01b0*/  IMAD.IADD R2, R5, 0x1, R4 ;  /* 0x0000000105027824 */ /* 0x000fc800078e0204 */
[----:B------:R1:W-:Y:S01]  /*01c0*/  ATOMS.POPC.INC.32 RZ, [R6+URZ] ;  /* 0x0000000006ff7f8c */ /* 0x0003e2000d8000ff */
[----:B------:R-:W-:Y:S01]  /*01d0*/  ISETP.GE.U32.AND P0, PT, R2, UR8, PT ;  /* 0x0000000802007c0c */ /* 0x000fe2000bf06070 */
[--C-:B------:R-:W-:Y:S01]  /*01e0*/  IMAD.MOV.U32 R4, RZ, RZ, R2.reuse ;  /* 0x000000ffff047224 */ /* 0x100fe200078e0002 */
[----:B------:R-:W-:-:S04]  /*01f0*/  SHF.R.S32.HI R3, RZ, 0x1f, R2 ;  /* 0x0000001fff037819 */ /* 0x000fc80000011402 */
[----:B------:R-:W-:-:S13]  /*0200*/  ISETP.GE.AND.EX P0, PT, R3, UR9, PT, P0 ;  /* 0x0000000903007c0c */ /* 0x000fda000bf06300 */
[----:B-1----:R-:W-:Y:S05]  /*0210*/  @!P0 BRA `(.L_x_2) ;  /* 0xfffffffc00d48947 */ /* 0x002fea000383ffff */
.L_x_1:
[----:B------:R-:W-:Y:S05]  /*0220*/  BSYNC.RECONVERGENT B0 ;  /* 0x0000000000007941 */ /* 0x000fea0003800200 */
.L_x_0:
[----:B------:R-:W-:Y:S06]  /*0230*/  BAR.SYNC.DEFER_BLOCKING 0x0 ;  /* 0x0000000000007b1d */ /* 0x000fec0000010000 */
[----:B------:R-:W-:Y:S05]  /*0240*/  @P1 EXIT ;  /* 0x000000000000194d */ /* 0x000fea0003800000 */
[----:B------:R-:W1:Y:S01]  /*0250*/  LDS R5, [R0] ;  /* 0x0000000000057984 */ /* 0x000e620000000800 */
[----:B------:R-:W2:Y:S02]  /*0260*/  LDC.64 R2, c[0x0][0x388] ;  /* 0x0000e200ff027b82 */ /* 0x000ea40000000a00 */
[----:B--2---:R-:W-:-:S05]  /*0270*/  IMAD.WIDE.U32 R2, R7, 0x4, R2 ;  /* 0x0000000407027825 */ /* 0x004fca00078e0002 */
[----:B-1----:R-:W-:Y:S01]  /*0280*/  REDG.E.ADD.STRONG.GPU desc[UR6][R2.64], R5 ;  /* 0x000000050200798e */ /* 0x002fe2000c12e106 */
[----:B------:R-:W-:Y:S05]  /*0290*/  EXIT ;  /* 0x000000000000794d */ /* 0x000fea0003800000 */
.L_x_3:
[----:B------:R-:W-:-:S00]  /*02a0*/  BRA `(.L_x_3) ;  /* 0xfffffffc00fc7947 */ /* 0x000fc0000383ffff */
[----:B------:R-:W-:-:S00]  /*02b0*/  NOP ;  /* 0x0000000000007918 */ /* 0x000fc00000000000 */
        /* <DEDUP_REMOVED lines=12> */
.L_x_4:


//--------------------- .nv.shared._Z5histoPhPjl  --------------------------
	.section	.nv.shared._Z5histoPhPjl,"aw",@nobits
	.sectionflags	@""
	.align	4
.nv.shared._Z5histoPhPjl:
	.zero		2048


//--------------------- .nv.shared.reserved.0     --------------------------
	.section	.nv.shared.reserved.0,"aw",@nobits
	.weak		__nv_reservedSMEM_offset_0_alias
	.size		__nv_reservedSMEM_offset_0_alias, 0, 64
	.other		__nv_reservedSMEM_offset_0_alias,@"STO_CUDA_RESERVED_SHARED STV_DEFAULT"
__nv_reservedSMEM_offset_0_alias:
	.zero		0
	.zero		64


//--------------------- .nv.constant0._Z5histoPhPjl --------------------------
	.section	.nv.constant0._Z5histoPhPjl,"a",@progbits
	.sectionflags	@""
	.align	4
.nv.constant0._Z5histoPhPjl:
	.zero		920


//--------------------- SYMBOLS --------------------------

	.type		.nv.reservedSmem.offset0,@object
	.size		.nv.reservedSmem.offset0,0x4
	.type		.nv.reservedSmem.cap,@object
	.size		.nv.reservedSmem.cap,0x4
